	.headerflags	@"EF_CUDA_TEXMODE_UNIFIED EF_CUDA_64BIT_ADDRESS EF_CUDA_ACCELERATORS EF_CUDA_SM90 EF_CUDA_VIRTUAL_SM(EF_CUDA_SM90)"
	.elftype	@"ET_EXEC"


//--------------------- .nv.info                  --------------------------
	.section	.nv.info,"",@"SHT_CUDA_INFO"
	.align	4


	//----- nvinfo : EIATTR_REGCOUNT
	.align		4
        /*0000*/ 	.byte	0x04, 0x2f
        /*0002*/ 	.short	(.L_3 - .L_2)
	.align		4
.L_2:
        /*0004*/ 	.word	index@(triton_poi_fused__native_batch_norm_legit_no_training_convolution_hardtanh_0)
        /*0008*/ 	.word	0x00000016


	//----- nvinfo : EIATTR_MIN_STACK_SIZE
	.align		4
.L_3:
        /*000c*/ 	.byte	0x04, 0x12
        /*000e*/ 	.short	(.L_5 - .L_4)
	.align		4
.L_4:
        /*0010*/ 	.word	index@(triton_poi_fused__native_batch_norm_legit_no_training_convolution_hardtanh_0)
        /*0014*/ 	.word	0x00000000


	//----- nvinfo : EIATTR_FRAME_SIZE
	.align		4
.L_5:
        /*0018*/ 	.byte	0x04, 0x11
        /*001a*/ 	.short	(.L_7 - .L_6)
	.align		4
.L_6:
        /*001c*/ 	.word	index@(triton_poi_fused__native_batch_norm_legit_no_training_convolution_hardtanh_0)
        /*0020*/ 	.word	0x00000000


	//----- nvinfo : EIATTR_MIN_STACK_SIZE
	.align		4
.L_7:
        /*0024*/ 	.byte	0x04, 0x12
        /*0026*/ 	.short	(.L_9 - .L_8)
	.align		4
.L_8:
        /*0028*/ 	.word	index@(triton_poi_fused__native_batch_norm_legit_no_training_convolution_hardtanh_0)
        /*002c*/ 	.word	0x00000000
.L_9:


//--------------------- .nv.info.triton_poi_fused__native_batch_norm_legit_no_training_convolution_hardtanh_0 --------------------------
	.section	.nv.info.triton_poi_fused__native_batch_norm_legit_no_training_convolution_hardtanh_0,"",@"SHT_CUDA_INFO"
	.sectionflags	@""
	.align	4


	//----- nvinfo : EIATTR_CUDA_API_VERSION
	.align		4
        /*0000*/ 	.byte	0x04, 0x37
        /*0002*/ 	.short	(.L_11 - .L_10)
.L_10:
        /*0004*/ 	.word	0x0000007c


	//----- nvinfo : EIATTR_KPARAM_INFO
	.align		4
.L_11:
        /*0008*/ 	.byte	0x04, 0x17
        /*000a*/ 	.short	(.L_13 - .L_12)
.L_12:
        /*000c*/ 	.word	0x00000000
        /*0010*/ 	.short	0x0007
        /*0012*/ 	.short	0x0038
        /*0014*/ 	.byte	0x00, 0xf0, 0x11, 0x00


	//----- nvinfo : EIATTR_KPARAM_INFO
	.align		4
.L_13:
        /*0018*/ 	.byte	0x04, 0x17
        /*001a*/ 	.short	(.L_15 - .L_14)
.L_14:
        /*001c*/ 	.word	0x00000000
        /*0020*/ 	.short	0x0006
        /*0022*/ 	.short	0x0030
        /*0024*/ 	.byte	0x00, 0xf4, 0x21, 0x00


	//----- nvinfo : EIATTR_KPARAM_INFO
	.align		4
.L_15:
        /*0028*/ 	.byte	0x04, 0x17
        /*002a*/ 	.short	(.L_17 - .L_16)
.L_16:
        /*002c*/ 	.word	0x00000000
        /*0030*/ 	.short	0x0005
        /*0032*/ 	.short	0x0028
        /*0034*/ 	.byte	0x00, 0xf4, 0x21, 0x00


	//----- nvinfo : EIATTR_KPARAM_INFO
	.align		4
.L_17:
        /*0038*/ 	.byte	0x04, 0x17
        /*003a*/ 	.short	(.L_19 - .L_18)
.L_18:
        /*003c*/ 	.word	0x00000000
        /*0040*/ 	.short	0x0004
        /*0042*/ 	.short	0x0020
        /*0044*/ 	.byte	0x00, 0xf4, 0x21, 0x00


	//----- nvinfo : EIATTR_KPARAM_INFO
	.align		4
.L_19:
        /*0048*/ 	.byte	0x04, 0x17
        /*004a*/ 	.short	(.L_21 - .L_20)
.L_20:
        /*004c*/ 	.word	0x00000000
        /*0050*/ 	.short	0x0003
        /*0052*/ 	.short	0x0018
        /*0054*/ 	.byte	0x00, 0xf4, 0x21, 0x00


	//----- nvinfo : EIATTR_KPARAM_INFO
	.align		4
.L_21:
        /*0058*/ 	.byte	0x04, 0x17
        /*005a*/ 	.short	(.L_23 - .L_22)
.L_22:
        /*005c*/ 	.word	0x00000000
        /*0060*/ 	.short	0x0002
        /*0062*/ 	.short	0x0010
        /*0064*/ 	.byte	0x00, 0xf4, 0x21, 0x00


	//----- nvinfo : EIATTR_KPARAM_INFO
	.align		4
.L_23:
        /*0068*/ 	.byte	0x04, 0x17
        /*006a*/ 	.short	(.L_25 - .L_24)
.L_24:
        /*006c*/ 	.word	0x00000000
        /*0070*/ 	.short	0x0001
        /*0072*/ 	.short	0x0008
        /*0074*/ 	.byte	0x00, 0xf4, 0x21, 0x00


	//----- nvinfo : EIATTR_KPARAM_INFO
	.align		4
.L_25:
        /*0078*/ 	.byte	0x04, 0x17
        /*007a*/ 	.short	(.L_27 - .L_26)
.L_26:
        /*007c*/ 	.word	0x00000000
        /*0080*/ 	.short	0x0000
        /*0082*/ 	.short	0x0000
        /*0084*/ 	.byte	0x00, 0xf4, 0x21, 0x00


	//----- nvinfo : EIATTR_SPARSE_MMA_MASK
	.align		4
.L_27:
        /*0088*/ 	.byte	0x03, 0x50
        /*008a*/ 	.short	0x0000


	//----- nvinfo : EIATTR_MAXREG_COUNT
	.align		4
        /*008c*/ 	.byte	0x03, 0x1b
        /*008e*/ 	.short	0x00ff


	//----- nvinfo : EIATTR_EXIT_INSTR_OFFSETS
	.align		4
        /*0090*/ 	.byte	0x04, 0x1c
        /*0092*/ 	.short	(.L_29 - .L_28)


	//   ....[0]....
.L_28:
        /*0094*/ 	.word	0x000003b0


	//   ....[1]....
        /*0098*/ 	.word	0x000003d0


	//----- nvinfo : EIATTR_REQNTID
	.align		4
.L_29:
        /*009c*/ 	.byte	0x04, 0x10
        /*009e*/ 	.short	(.L_31 - .L_30)
.L_30:
        /*00a0*/ 	.word	0x00000080
        /*00a4*/ 	.word	0x00000001
        /*00a8*/ 	.word	0x00000001


	//----- nvinfo : EIATTR_CBANK_PARAM_SIZE
	.align		4
.L_31:
        /*00ac*/ 	.byte	0x03, 0x19
        /*00ae*/ 	.short	0x003c


	//----- nvinfo : EIATTR_PARAM_CBANK
	.align		4
        /*00b0*/ 	.byte	0x04, 0x0a
        /*00b2*/ 	.short	(.L_33 - .L_32)
	.align		4
.L_32:
        /*00b4*/ 	.word	index@(.nv.constant0.triton_poi_fused__native_batch_norm_legit_no_training_convolution_hardtanh_0)
        /*00b8*/ 	.short	0x0210
        /*00ba*/ 	.short	0x003c


	//----- nvinfo : EIATTR_SW_WAR
	.align		4
.L_33:
        /*00bc*/ 	.byte	0x04, 0x36
        /*00be*/ 	.short	(.L_35 - .L_34)
.L_34:
        /*00c0*/ 	.word	0x00000008
.L_35:


//--------------------- .nv.callgraph             --------------------------
	.section	.nv.callgraph,"",@"SHT_CUDA_CALLGRAPH"
	.align	4
	.sectionentsize	8
	.align		4
        /*0000*/ 	.word	0x00000000
	.align		4
        /*0004*/ 	.word	0xffffffff
	.align		4
        /*0008*/ 	.word	0x00000000
	.align		4
        /*000c*/ 	.word	0xfffffffe
	.align		4
        /*0010*/ 	.word	0x00000000
	.align		4
        /*0014*/ 	.word	0xfffffffd
	.align		4
        /*0018*/ 	.word	0x00000000
	.align		4
        /*001c*/ 	.word	0xfffffffc


//--------------------- .nv.constant4             --------------------------
	.section	.nv.constant4,"a",@progbits
	.align	8
	.align		8
.nv.constant4:
        /*0000*/ 	.dword	_$_str
	.align		8
        /*0008*/ 	.dword	_$_str_$_2


//--------------------- .text.triton_poi_fused__native_batch_norm_legit_no_training_convolution_hardtanh_0 --------------------------
	.section	.text.triton_poi_fused__native_batch_norm_legit_no_training_convolution_hardtanh_0,"ax",@progbits
	.align	128
        .global         triton_poi_fused__native_batch_norm_legit_no_training_convolution_hardtanh_0
        .type           triton_poi_fused__native_batch_norm_legit_no_training_convolution_hardtanh_0,@function
        .size           triton_poi_fused__native_batch_norm_legit_no_training_convolution_hardtanh_0,(.L_x_1 - triton_poi_fused__native_batch_norm_legit_no_training_convolution_hardtanh_0)
        .other          triton_poi_fused__native_batch_norm_legit_no_training_convolution_hardtanh_0,@"STO_CUDA_ENTRY STV_DEFAULT"
triton_poi_fused__native_batch_norm_legit_no_training_convolution_hardtanh_0:
.text.triton_poi_fused__native_batch_norm_legit_no_training_convolution_hardtanh_0:
[----:B------:R-:W0:Y:S01]  /*0000*/  LDC R1, c[0x0][0x28] ;  /* 0x00000a00ff017b82 */ /* 0x000e220000000800 */
[----:B------:R-:W1:Y:S07]  /*0010*/  S2R R0, SR_TID.X ;  /* 0x0000000000007919 */ /* 0x000e6e0000002100 */
[----:B------:R-:W2:Y:S01]  /*0020*/  LDC.64 R12, c[0x0][0x228] ;  /* 0x00008a00ff0c7b82 */ /* 0x000ea20000000a00 */
[----:B------:R-:W-:Y:S01]  /*0030*/  ULDC.64 UR4, c[0x0][0x208] ;  /* 0x0000820000047ab9 */ /* 0x000fe20000000a00 */
[----:B------:R-:W3:Y:S06]  /*0040*/  S2R R3, SR_CTAID.X ;  /* 0x0000000000037919 */ /* 0x000eec0000002500 */
[----:B------:R-:W4:Y:S08]  /*0050*/  LDC.64 R10, c[0x0][0x218] ;  /* 0x00008600ff0a7b82 */ /* 0x000f300000000a00 */
[----:B------:R-:W5:Y:S08]  /*0060*/  LDC.64 R6, c[0x0][0x210] ;  /* 0x00008400ff067b82 */ /* 0x000f700000000a00 */
[----:B------:R-:W4:Y:S01]  /*0070*/  LDC.64 R14, c[0x0][0x220] ;  /* 0x00008800ff0e7b82 */ /* 0x000f220000000a00 */
[----:B-1----:R-:W-:-:S07]  /*0080*/  LOP3.LUT R0, R0, 0x7f, RZ, 0xc0, !PT ;  /* 0x0000007f00007812 */ /* 0x002fce00078ec0ff */
[----:B------:R-:W1:Y:S01]  /*0090*/  LDC.64 R16, c[0x0][0x230] ;  /* 0x00008c00ff107b82 */ /* 0x000e620000000a00 */
[----:B---3--:R-:W-:Y:S01]  /*00a0*/  SHF.R.S32.HI R2, RZ, 0x18, R3 ;  /* 0x00000018ff027819 */ /* 0x008fe20000011403 */
[----:B------:R-:W-:-:S03]  /*00b0*/  IMAD R0, R3, 0x80, R0 ;  /* 0x0000008003007824 */ /* 0x000fc600078e0200 */
[----:B------:R-:W-:Y:S02]  /*00c0*/  SGXT R3, R2, 0x1 ;  /* 0x000000010203781a */ /* 0x000fe40000000200 */
[----:B------:R-:W-:Y:S02]  /*00d0*/  ISETP.GE.AND P0, PT, R0, 0x600, PT ;  /* 0x000006000000780c */ /* 0x000fe40003f06270 */
[----:B------:R-:W-:-:S04]  /*00e0*/  LEA.HI R3, R3, R0, RZ, 0x4 ;  /* 0x0000000003037211 */ /* 0x000fc800078f20ff */
[----:B------:R-:W-:-:S05]  /*00f0*/  SHF.R.S32.HI R3, RZ, 0x4, R3 ;  /* 0x00000004ff037819 */ /* 0x000fca0000011403 */
[----:B------:R-:W-:-:S05]  /*0100*/  IMAD.HI R2, R3, 0x2aaaaaab, RZ ;  /* 0x2aaaaaab03027827 */ /* 0x000fca00078e02ff */
[----:B------:R-:W-:-:S04]  /*0110*/  SHF.R.U32.HI R5, RZ, 0x1f, R2 ;  /* 0x0000001fff057819 */ /* 0x000fc80000011602 */
[----:B------:R-:W-:Y:S02]  /*0120*/  LEA.HI R2, R2, R5, RZ, 0x1e ;  /* 0x0000000502027211 */ /* 0x000fe400078ff0ff */
[----:B------:R-:W3:Y:S03]  /*0130*/  LDC.64 R4, c[0x0][0x238] ;  /* 0x00008e00ff047b82 */ /* 0x000ee60000000a00 */
[----:B------:R-:W-:Y:S01]  /*0140*/  IMAD R19, R2, -0x18, R3 ;  /* 0xffffffe802137824 */ /* 0x000fe200078e0203 */
[----:B------:R-:W-:-:S03]  /*0150*/  CS2R R2, SRZ ;  /* 0x0000000000027805 */ /* 0x000fc6000001ff00 */
[----:B--2---:R-:W-:-:S05]  /*0160*/  IMAD.WIDE R12, R19, 0x4, R12 ;  /* 0x00000004130c7825 */ /* 0x004fca00078e020c */
[----:B------:R2:W3:Y:S01]  /*0170*/  @!P0 LDG.E.EL R2, desc[UR4][R12.64] ;  /* 0x000000040c028981 */ /* 0x0004e2000c2e1900 */
[----:B------:R-:W-:Y:S01]  /*0180*/  CS2R R8, SRZ ;  /* 0x0000000000087805 */ /* 0x000fe2000001ff00 */
[----:B----4-:R-:W-:-:S04]  /*0190*/  IMAD.WIDE R10, R19, 0x4, R10 ;  /* 0x00000004130a7825 */ /* 0x010fc800078e020a */
[----:B-----5:R-:W-:Y:S01]  /*01a0*/  IMAD.WIDE R6, R0, 0x4, R6 ;  /* 0x0000000400067825 */ /* 0x020fe200078e0206 */
[----:B------:R4:W5:Y:S03]  /*01b0*/  @!P0 LDG.E.EL R3, desc[UR4][R10.64] ;  /* 0x000000040a038981 */ /* 0x000966000c2e1900 */
[C---:B0-2---:R-:W-:Y:S01]  /*01c0*/  IMAD.WIDE R12, R19.reuse, 0x4, R14 ;  /* 0x00000004130c7825 */ /* 0x045fe200078e020e */
[----:B------:R-:W5:Y:S03]  /*01d0*/  @!P0 LDG.E R8, desc[UR4][R6.64] ;  /* 0x0000000406088981 */ /* 0x000f66000c1e1900 */
[----:B-1----:R-:W-:Y:S01]  /*01e0*/  IMAD.WIDE R14, R19, 0x4, R16 ;  /* 0x00000004130e7825 */ /* 0x002fe200078e0210 */
[----:B------:R-:W2:Y:S01]  /*01f0*/  @!P0 LDG.E.EL R9, desc[UR4][R12.64] ;  /* 0x000000040c098981 */ /* 0x000ea2000c2e1900 */
[----:B------:R-:W-:-:S02]  /*0200*/  CS2R R16, SRZ ;  /* 0x0000000000107805 */ /* 0x000fc4000001ff00 */
[----:B---3--:R-:W-:-:S04]  /*0210*/  IMAD.WIDE R4, R19, 0x4, R4 ;  /* 0x0000000413047825 */ /* 0x008fc800078e0204 */
[----:B------:R-:W3:Y:S04]  /*0220*/  @!P0 LDG.E.EL R16, desc[UR4][R14.64] ;  /* 0x000000040e108981 */ /* 0x000ee8000c2e1900 */
[----:B------:R0:W3:Y:S01]  /*0230*/  @!P0 LDG.E.EL R17, desc[UR4][R4.64] ;  /* 0x0000000404118981 */ /* 0x0000e2000c2e1900 */
[----:B----4-:R-:W-:Y:S01]  /*0240*/  HFMA2.MMA R11, -RZ, RZ, 1.625, 0 ;  /* 0x3e800000ff0b7435 */ /* 0x010fe200000001ff */
[----:B------:R-:W-:-:S04]  /*0250*/  FADD R2, R2, 9.9999997473787516356e-06 ;  /* 0x3727c5ac02027421 */ /* 0x000fc80000000000 */
[----:B------:R-:W1:Y:S02]  /*0260*/  MUFU.SQRT R18, R2 ;  /* 0x0000000200127308 */ /* 0x000e640000002000 */
[C---:B-1----:R-:W-:Y:S02]  /*0270*/  FSETP.GT.AND P1, PT, R18.reuse, 8.50705917302346158658e+37, PT ;  /* 0x7e8000001200780b */ /* 0x042fe40003f24000 */
[----:B------:R-:W-:-:S11]  /*0280*/  FSETP.GEU.AND P2, PT, R18, 1.175494350822287508e-38, PT ;  /* 0x008000001200780b */ /* 0x000fd60003f4e000 */
[----:B------:R-:W-:-:S04]  /*0290*/  @P1 FMUL R18, R18, 0.25 ;  /* 0x3e80000012121820 */ /* 0x000fc80000400000 */
[----:B------:R-:W-:-:S06]  /*02a0*/  @!P2 FMUL R18, R18, 16777216 ;  /* 0x4b8000001212a820 */ /* 0x000fcc0000400000 */
[----:B------:R-:W0:Y:S01]  /*02b0*/  MUFU.RCP R18, R18 ;  /* 0x0000001200127308 */ /* 0x000e220000001000 */
[----:B------:R-:W-:Y:S01]  /*02c0*/  FSEL R11, R11, 1, P1 ;  /* 0x3f8000000b0b7808 */ /* 0x000fe20000800000 */
[----:B-----5:R-:W-:Y:S02]  /*02d0*/  FADD R8, R3, R8 ;  /* 0x0000000803087221 */ /* 0x020fe40000000000 */
[----:B------:R-:W1:Y:S02]  /*02e0*/  LDC.64 R2, c[0x0][0x240] ;  /* 0x00009000ff027b82 */ /* 0x000e640000000a00 */
[----:B------:R-:W-:Y:S01]  /*02f0*/  @!P2 FMUL R11, R11, 16777216 ;  /* 0x4b8000000b0ba820 */ /* 0x000fe20000400000 */
[----:B--2---:R-:W-:-:S03]  /*0300*/  FADD R9, R8, -R9 ;  /* 0x8000000908097221 */ /* 0x004fc60000000000 */
[----:B0-----:R-:W-:-:S04]  /*0310*/  FMUL R4, R18, R11 ;  /* 0x0000000b12047220 */ /* 0x001fc80000400000 */
[----:B------:R-:W-:-:S04]  /*0320*/  FMUL R4, R9, R4 ;  /* 0x0000000409047220 */ /* 0x000fc80000400000 */
[----:B---3--:R-:W-:-:S05]  /*0330*/  FFMA R4, R4, R16, R17 ;  /* 0x0000001004047223 */ /* 0x008fca0000000011 */
[----:B------:R-:W-:-:S04]  /*0340*/  FSETP.GTU.AND P1, PT, R4, RZ, PT ;  /* 0x000000ff0400720b */ /* 0x000fc80003f2c000 */
[----:B------:R-:W-:-:S04]  /*0350*/  FSEL R5, R4, RZ, P1 ;  /* 0x000000ff04057208 */ /* 0x000fc80000800000 */
[C---:B------:R-:W-:Y:S01]  /*0360*/  FSETP.GEU.AND P1, PT, R5.reuse, 6, PT ;  /* 0x40c000000500780b */ /* 0x040fe20003f2e000 */
[----:B------:R0:W-:Y:S01]  /*0370*/  @!P0 STG.E desc[UR4][R6.64], R8 ;  /* 0x0000000806008986 */ /* 0x0001e2000c101904 */
[----:B------:R-:W-:Y:S01]  /*0380*/  FSETP.NAN.AND P2, PT, R5, R5, PT ;  /* 0x000000050500720b */ /* 0x000fe20003f48000 */
[----:B-1----:R-:W-:-:S10]  /*0390*/  IMAD.WIDE R2, R0, 0x4, R2 ;  /* 0x0000000400027825 */ /* 0x002fd400078e0202 */
[----:B------:R-:W-:Y:S01]  /*03a0*/  @P1 SEL R5, R5, 0x40c00000, P2 ;  /* 0x40c0000005051807 */ /* 0x000fe20001000000 */
[----:B0-----:R-:W-:Y:S06]  /*03b0*/  @P0 EXIT ;  /* 0x000000000000094d */ /* 0x001fec0003800000 */
[----:B------:R-:W-:Y:S01]  /*03c0*/  STG.E desc[UR4][R2.64], R5 ;  /* 0x0000000502007986 */ /* 0x000fe2000c101904 */
[----:B------:R-:W-:Y:S05]  /*03d0*/  EXIT ;  /* 0x000000000000794d */ /* 0x000fea0003800000 */
.L_x_0:
[----:B------:R-:W-:-:S00]  /*03e0*/  BRA `(.L_x_0) ;  /* 0xfffffffc00fc7947 */ /* 0x000fc0000383ffff */
[----:B------:R-:W-:-:S00]  /*03f0*/  NOP ;  /* 0x0000000000007918 */ /* 0x000fc00000000000 */
        /* <DEDUP_REMOVED lines=8> */
.L_x_1:


//--------------------- .nv.global.init           --------------------------
	.section	.nv.global.init,"aw",@progbits
.nv.global.init:
	.type		_$_str,@object
	.size		_$_str,(_$_str_$_2 - _$_str)
_$_str:
        /*0000*/ 	.byte	0x5f, 0x5f, 0x43, 0x55, 0x44, 0x41, 0x5f, 0x46, 0x54, 0x5a, 0x00
	.type		_$_str_$_2,@object
	.size		_$_str_$_2,(.L_1 - _$_str_$_2)
_$_str_$_2:
        /*000b*/ 	.byte	0x5f, 0x5f, 0x43, 0x55, 0x44, 0x41, 0x5f, 0x50, 0x52, 0x45, 0x43, 0x5f, 0x53, 0x51, 0x52, 0x54
        /*001b*/ 	.byte	0x00
.L_1:


//--------------------- .nv.constant0.triton_poi_fused__native_batch_norm_legit_no_training_convolution_hardtanh_0 --------------------------
	.section	.nv.constant0.triton_poi_fused__native_batch_norm_legit_no_training_convolution_hardtanh_0,"a",@progbits
	.sectionflags	@""
	.align	4
.nv.constant0.triton_poi_fused__native_batch_norm_legit_no_training_convolution_hardtanh_0:
	.zero		588
